	.headerflags	@"EF_CUDA_TEXMODE_UNIFIED EF_CUDA_64BIT_ADDRESS EF_CUDA_ACCELERATORS EF_CUDA_SM90 EF_CUDA_VIRTUAL_SM(EF_CUDA_SM90)"
	.elftype	@"ET_EXEC"


//--------------------- .nv.info                  --------------------------
	.section	.nv.info,"",@"SHT_CUDA_INFO"
	.align	4


	//----- nvinfo : EIATTR_REGCOUNT
	.align		4
        /*0000*/ 	.byte	0x04, 0x2f
        /*0002*/ 	.short	(.L_3 - .L_2)
	.align		4
.L_2:
        /*0004*/ 	.word	index@(triton_poi_fused__native_batch_norm_legit_no_training_add_relu_19)
        /*0008*/ 	.word	0x0000001e


	//----- nvinfo : EIATTR_MIN_STACK_SIZE
	.align		4
.L_3:
        /*000c*/ 	.byte	0x04, 0x12
        /*000e*/ 	.short	(.L_5 - .L_4)
	.align		4
.L_4:
        /*0010*/ 	.word	index@(triton_poi_fused__native_batch_norm_legit_no_training_add_relu_19)
        /*0014*/ 	.word	0x00000000


	//----- nvinfo : EIATTR_FRAME_SIZE
	.align		4
.L_5:
        /*0018*/ 	.byte	0x04, 0x11
        /*001a*/ 	.short	(.L_7 - .L_6)
	.align		4
.L_6:
        /*001c*/ 	.word	index@(triton_poi_fused__native_batch_norm_legit_no_training_add_relu_19)
        /*0020*/ 	.word	0x00000000


	//----- nvinfo : EIATTR_MIN_STACK_SIZE
	.align		4
.L_7:
        /*0024*/ 	.byte	0x04, 0x12
        /*0026*/ 	.short	(.L_9 - .L_8)
	.align		4
.L_8:
        /*0028*/ 	.word	index@(triton_poi_fused__native_batch_norm_legit_no_training_add_relu_19)
        /*002c*/ 	.word	0x00000000
.L_9:


//--------------------- .nv.info.triton_poi_fused__native_batch_norm_legit_no_training_add_relu_19 --------------------------
	.section	.nv.info.triton_poi_fused__native_batch_norm_legit_no_training_add_relu_19,"",@"SHT_CUDA_INFO"
	.sectionflags	@""
	.align	4


	//----- nvinfo : EIATTR_CUDA_API_VERSION
	.align		4
        /*0000*/ 	.byte	0x04, 0x37
        /*0002*/ 	.short	(.L_11 - .L_10)
.L_10:
        /*0004*/ 	.word	0x0000007c


	//----- nvinfo : EIATTR_KPARAM_INFO
	.align		4
.L_11:
        /*0008*/ 	.byte	0x04, 0x17
        /*000a*/ 	.short	(.L_13 - .L_12)
.L_12:
        /*000c*/ 	.word	0x00000000
        /*0010*/ 	.short	0x0008
        /*0012*/ 	.short	0x003c
        /*0014*/ 	.byte	0x00, 0xf0, 0x11, 0x00


	//----- nvinfo : EIATTR_KPARAM_INFO
	.align		4
.L_13:
        /*0018*/ 	.byte	0x04, 0x17
        /*001a*/ 	.short	(.L_15 - .L_14)
.L_14:
        /*001c*/ 	.word	0x00000000
        /*0020*/ 	.short	0x0007
        /*0022*/ 	.short	0x0038
        /*0024*/ 	.byte	0x00, 0xf0, 0x11, 0x00


	//----- nvinfo : EIATTR_KPARAM_INFO
	.align		4
.L_15:
        /*0028*/ 	.byte	0x04, 0x17
        /*002a*/ 	.short	(.L_17 - .L_16)
.L_16:
        /*002c*/ 	.word	0x00000000
        /*0030*/ 	.short	0x0006
        /*0032*/ 	.short	0x0030
        /*0034*/ 	.byte	0x00, 0xf4, 0x21, 0x00


	//----- nvinfo : EIATTR_KPARAM_INFO
	.align		4
.L_17:
        /*0038*/ 	.byte	0x04, 0x17
        /*003a*/ 	.short	(.L_19 - .L_18)
.L_18:
        /*003c*/ 	.word	0x00000000
        /*0040*/ 	.short	0x0005
        /*0042*/ 	.short	0x0028
        /*0044*/ 	.byte	0x00, 0xf4, 0x21, 0x00


	//----- nvinfo : EIATTR_KPARAM_INFO
	.align		4
.L_19:
        /*0048*/ 	.byte	0x04, 0x17
        /*004a*/ 	.short	(.L_21 - .L_20)
.L_20:
        /*004c*/ 	.word	0x00000000
        /*0050*/ 	.short	0x0004
        /*0052*/ 	.short	0x0020
        /*0054*/ 	.byte	0x00, 0xf4, 0x21, 0x00


	//----- nvinfo : EIATTR_KPARAM_INFO
	.align		4
.L_21:
        /*0058*/ 	.byte	0x04, 0x17
        /*005a*/ 	.short	(.L_23 - .L_22)
.L_22:
        /*005c*/ 	.word	0x00000000
        /*0060*/ 	.short	0x0003
        /*0062*/ 	.short	0x0018
        /*0064*/ 	.byte	0x00, 0xf4, 0x21, 0x00


	//----- nvinfo : EIATTR_KPARAM_INFO
	.align		4
.L_23:
        /*0068*/ 	.byte	0x04, 0x17
        /*006a*/ 	.short	(.L_25 - .L_24)
.L_24:
        /*006c*/ 	.word	0x00000000
        /*0070*/ 	.short	0x0002
        /*0072*/ 	.short	0x0010
        /*0074*/ 	.byte	0x00, 0xf4, 0x21, 0x00


	//----- nvinfo : EIATTR_KPARAM_INFO
	.align		4
.L_25:
        /*0078*/ 	.byte	0x04, 0x17
        /*007a*/ 	.short	(.L_27 - .L_26)
.L_26:
        /*007c*/ 	.word	0x00000000
        /*0080*/ 	.short	0x0001
        /*0082*/ 	.short	0x0008
        /*0084*/ 	.byte	0x00, 0xf4, 0x21, 0x00


	//----- nvinfo : EIATTR_KPARAM_INFO
	.align		4
.L_27:
        /*0088*/ 	.byte	0x04, 0x17
        /*008a*/ 	.short	(.L_29 - .L_28)
.L_28:
        /*008c*/ 	.word	0x00000000
        /*0090*/ 	.short	0x0000
        /*0092*/ 	.short	0x0000
        /*0094*/ 	.byte	0x00, 0xf4, 0x21, 0x00


	//----- nvinfo : EIATTR_SPARSE_MMA_MASK
	.align		4
.L_29:
        /*0098*/ 	.byte	0x03, 0x50
        /*009a*/ 	.short	0x0000


	//----- nvinfo : EIATTR_MAXREG_COUNT
	.align		4
        /*009c*/ 	.byte	0x03, 0x1b
        /*009e*/ 	.short	0x00ff


	//----- nvinfo : EIATTR_EXIT_INSTR_OFFSETS
	.align		4
        /*00a0*/ 	.byte	0x04, 0x1c
        /*00a2*/ 	.short	(.L_31 - .L_30)


	//   ....[0]....
.L_30:
        /*00a4*/ 	.word	0x000005c0


	//   ....[1]....
        /*00a8*/ 	.word	0x00000610


	//----- nvinfo : EIATTR_REQNTID
	.align		4
.L_31:
        /*00ac*/ 	.byte	0x04, 0x10
        /*00ae*/ 	.short	(.L_33 - .L_32)
.L_32:
        /*00b0*/ 	.word	0x00000080
        /*00b4*/ 	.word	0x00000001
        /*00b8*/ 	.word	0x00000001


	//----- nvinfo : EIATTR_CBANK_PARAM_SIZE
	.align		4
.L_33:
        /*00bc*/ 	.byte	0x03, 0x19
        /*00be*/ 	.short	0x0040


	//----- nvinfo : EIATTR_PARAM_CBANK
	.align		4
        /*00c0*/ 	.byte	0x04, 0x0a
        /*00c2*/ 	.short	(.L_35 - .L_34)
	.align		4
.L_34:
        /*00c4*/ 	.word	index@(.nv.constant0.triton_poi_fused__native_batch_norm_legit_no_training_add_relu_19)
        /*00c8*/ 	.short	0x0210
        /*00ca*/ 	.short	0x0040


	//----- nvinfo : EIATTR_SW_WAR
	.align		4
.L_35:
        /*00cc*/ 	.byte	0x04, 0x36
        /*00ce*/ 	.short	(.L_37 - .L_36)
.L_36:
        /*00d0*/ 	.word	0x00000008
.L_37:


//--------------------- .nv.callgraph             --------------------------
	.section	.nv.callgraph,"",@"SHT_CUDA_CALLGRAPH"
	.align	4
	.sectionentsize	8
	.align		4
        /*0000*/ 	.word	0x00000000
	.align		4
        /*0004*/ 	.word	0xffffffff
	.align		4
        /*0008*/ 	.word	0x00000000
	.align		4
        /*000c*/ 	.word	0xfffffffe
	.align		4
        /*0010*/ 	.word	0x00000000
	.align		4
        /*0014*/ 	.word	0xfffffffd
	.align		4
        /*0018*/ 	.word	0x00000000
	.align		4
        /*001c*/ 	.word	0xfffffffc


//--------------------- .nv.constant4             --------------------------
	.section	.nv.constant4,"a",@progbits
	.align	8
	.align		8
.nv.constant4:
        /*0000*/ 	.dword	_$_str
	.align		8
        /*0008*/ 	.dword	_$_str_$_2


//--------------------- .text.triton_poi_fused__native_batch_norm_legit_no_training_add_relu_19 --------------------------
	.section	.text.triton_poi_fused__native_batch_norm_legit_no_training_add_relu_19,"ax",@progbits
	.sectionflags	@"SHF_BARRIERS=1"
	.align	128
        .global         triton_poi_fused__native_batch_norm_legit_no_training_add_relu_19
        .type           triton_poi_fused__native_batch_norm_legit_no_training_add_relu_19,@function
        .size           triton_poi_fused__native_batch_norm_legit_no_training_add_relu_19,(.L_x_1 - triton_poi_fused__native_batch_norm_legit_no_training_add_relu_19)
        .other          triton_poi_fused__native_batch_norm_legit_no_training_add_relu_19,@"STO_CUDA_ENTRY STV_DEFAULT"
triton_poi_fused__native_batch_norm_legit_no_training_add_relu_19:
.text.triton_poi_fused__native_batch_norm_legit_no_training_add_relu_19:
[----:B------:R-:W0:Y:S01]  /*0000*/  LDC R1, c[0x0][0x28] ;  /* 0x00000a00ff017b82 */ /* 0x000e220000000800 */
[----:B------:R-:W1:Y:S07]  /*0010*/  S2R R0, SR_TID.X ;  /* 0x0000000000007919 */ /* 0x000e6e0000002100 */
[----:B------:R-:W2:Y:S01]  /*0020*/  LDC.64 R8, c[0x0][0x228] ;  /* 0x00008a00ff087b82 */ /* 0x000ea20000000a00 */
[----:B------:R-:W-:Y:S01]  /*0030*/  CS2R R2, SRZ ;  /* 0x0000000000027805 */ /* 0x000fe2000001ff00 */
[----:B------:R-:W-:Y:S01]  /*0040*/  ULDC.64 UR6, c[0x0][0x208] ;  /* 0x0000820000067ab9 */ /* 0x000fe20000000a00 */
[----:B------:R-:W3:Y:S01]  /*0050*/  S2R R18, SR_CTAID.X ;  /* 0x0000000000127919 */ /* 0x000ee20000002500 */
[----:B------:R-:W4:Y:S04]  /*0060*/  S2R R20, SR_CTAID.Y ;  /* 0x0000000000147919 */ /* 0x000f280000002600 */
[----:B------:R-:W5:Y:S08]  /*0070*/  LDC.64 R10, c[0x0][0x218] ;  /* 0x00008600ff0a7b82 */ /* 0x000f700000000a00 */
[----:B------:R-:W5:Y:S08]  /*0080*/  LDC.64 R12, c[0x0][0x220] ;  /* 0x00008800ff0c7b82 */ /* 0x000f700000000a00 */
[----:B------:R-:W5:Y:S01]  /*0090*/  LDC.64 R14, c[0x0][0x230] ;  /* 0x00008c00ff0e7b82 */ /* 0x000f620000000a00 */
[----:B-1----:R-:W-:-:S07]  /*00a0*/  IMAD.SHL.U32 R19, R0, 0x2, RZ ;  /* 0x0000000200137824 */ /* 0x002fce00078e00ff */
[----:B------:R-:W1:Y:S01]  /*00b0*/  LDC.64 R16, c[0x0][0x238] ;  /* 0x00008e00ff107b82 */ /* 0x000e620000000a00 */
[----:B------:R-:W-:-:S04]  /*00c0*/  LOP3.LUT R19, R19, 0xfe, RZ, 0xc0, !PT ;  /* 0x000000fe13137812 */ /* 0x000fc800078ec0ff */
[----:B---3--:R-:W-:-:S03]  /*00d0*/  PRMT R23, R19, 0x6540, R18 ;  /* 0x0000654013177816 */ /* 0x008fc60000000012 */
[----:B------:R-:W3:Y:S01]  /*00e0*/  LDC.64 R4, c[0x0][0x210] ;  /* 0x00008400ff047b82 */ /* 0x000ee20000000a00 */
[C---:B------:R-:W-:Y:S01]  /*00f0*/  ISETP.GE.AND P2, PT, R23.reuse, 0x100, PT ;  /* 0x000001001700780c */ /* 0x040fe20003f46270 */
[----:B--2---:R-:W-:-:S12]  /*0100*/  IMAD.WIDE R8, R23, 0x4, R8 ;  /* 0x0000000417087825 */ /* 0x004fd800078e0208 */
[----:B------:R2:W3:Y:S01]  /*0110*/  @!P2 LDG.E.EL.64 R2, desc[UR6][R8.64] ;  /* 0x000000060802a981 */ /* 0x0004e2000c2e1b00 */
[C---:B----4-:R-:W-:Y:S01]  /*0120*/  ISETP.GE.AND P0, PT, R20.reuse, 0x40, PT ;  /* 0x000000401400780c */ /* 0x050fe20003f06270 */
[----:B------:R-:W-:Y:S01]  /*0130*/  IMAD R21, R20, 0x100, R23 ;  /* 0x0000010014157824 */ /* 0x000fe200078e0217 */
[----:B------:R-:W-:Y:S01]  /*0140*/  CS2R R6, SRZ ;  /* 0x0000000000067805 */ /* 0x000fe2000001ff00 */
[C---:B0----5:R-:W-:Y:S01]  /*0150*/  IMAD.WIDE R12, R23.reuse, 0x4, R12 ;  /* 0x00000004170c7825 */ /* 0x061fe200078e020c */
[----:B------:R-:W-:-:S03]  /*0160*/  ISETP.LT.AND P1, PT, R23, 0x100, !P0 ;  /* 0x000001001700780c */ /* 0x000fc60004721270 */
[----:B------:R-:W-:Y:S01]  /*0170*/  IMAD.WIDE R10, R21, 0x4, R10 ;  /* 0x00000004150a7825 */ /* 0x000fe200078e020a */
[----:B--2---:R-:W-:Y:S02]  /*0180*/  CS2R R8, SRZ ;  /* 0x0000000000087805 */ /* 0x004fe4000001ff00 */
[----:B------:R-:W-:Y:S01]  /*0190*/  CS2R R24, SRZ ;  /* 0x0000000000187805 */ /* 0x000fe2000001ff00 */
[----:B------:R-:W-:-:S03]  /*01a0*/  IMAD.WIDE R14, R23, 0x4, R14 ;  /* 0x00000004170e7825 */ /* 0x000fc600078e020e */
[----:B------:R-:W2:Y:S01]  /*01b0*/  @!P2 LDG.E.EL.64 R8, desc[UR6][R12.64] ;  /* 0x000000060c08a981 */ /* 0x000ea2000c2e1b00 */
[----:B-1----:R-:W-:Y:S01]  /*01c0*/  IMAD.WIDE R16, R23, 0x4, R16 ;  /* 0x0000000417107825 */ /* 0x002fe200078e0210 */
[----:B------:R-:W-:Y:S02]  /*01d0*/  CS2R R22, SRZ ;  /* 0x0000000000167805 */ /* 0x000fe4000001ff00 */
[----:B------:R0:W2:Y:S01]  /*01e0*/  @P1 LDG.E.EL.64 R6, desc[UR6][R10.64] ;  /* 0x000000060a061981 */ /* 0x0000a2000c2e1b00 */
[----:B---3--:R-:W-:Y:S01]  /*01f0*/  IMAD.WIDE R26, R21, 0x4, R4 ;  /* 0x00000004151a7825 */ /* 0x008fe200078e0204 */
[----:B------:R-:W-:Y:S02]  /*0200*/  CS2R R4, SRZ ;  /* 0x0000000000047805 */ /* 0x000fe4000001ff00 */
[----:B------:R-:W3:Y:S04]  /*0210*/  @!P2 LDG.E.EL.64 R24, desc[UR6][R14.64] ;  /* 0x000000060e18a981 */ /* 0x000ee8000c2e1b00 */
[----:B------:R-:W3:Y:S04]  /*0220*/  @!P2 LDG.E.EL.64 R22, desc[UR6][R16.64] ;  /* 0x000000061016a981 */ /* 0x000ee8000c2e1b00 */
[----:B------:R-:W4:Y:S01]  /*0230*/  @P1 LDG.E.EL.64 R4, desc[UR6][R26.64] ;  /* 0x000000061a041981 */ /* 0x000f22000c2e1b00 */
[----:B------:R-:W1:Y:S01]  /*0240*/  S2UR UR5, SR_CgaCtaId ;  /* 0x00000000000579c3 */ /* 0x000e620000008800 */
[----:B------:R-:W-:-:S02]  /*0250*/  UMOV UR4, 0x400 ;  /* 0x0000040000047882 */ /* 0x000fc40000000000 */
[----:B-1----:R-:W-:-:S06]  /*0260*/  UPRMT UR4, UR5, 0x654, UR4 ;  /* 0x0000065405047896 */ /* 0x002fcc0008000004 */
[----:B------:R-:W-:Y:S01]  /*0270*/  LEA R19, R19, UR4, 0x2 ;  /* 0x0000000413137c11 */ /* 0x000fe2000f8e10ff */
[----:B------:R-:W-:Y:S01]  /*0280*/  FADD R2, R2, 9.9999997473787516356e-06 ;  /* 0x3727c5ac02027421 */ /* 0x000fe20000000000 */
[----:B------:R-:W-:-:S03]  /*0290*/  FADD R3, R3, 9.9999997473787516356e-06 ;  /* 0x3727c5ac03037421 */ /* 0x000fc60000000000 */
[----:B0-----:R-:W0:Y:S08]  /*02a0*/  MUFU.SQRT R10, R2 ;  /* 0x00000002000a7308 */ /* 0x001e300000002000 */
[----:B------:R-:W1:Y:S01]  /*02b0*/  MUFU.SQRT R11, R3 ;  /* 0x00000003000b7308 */ /* 0x000e620000002000 */
[C---:B0-----:R-:W-:Y:S02]  /*02c0*/  FSETP.GT.AND P1, PT, R10.reuse, 8.50705917302346158658e+37, PT ;  /* 0x7e8000000a00780b */ /* 0x041fe40003f24000 */
[----:B------:R-:W-:-:S02]  /*02d0*/  FSETP.GEU.AND P3, PT, R10, 1.175494350822287508e-38, PT ;  /* 0x008000000a00780b */ /* 0x000fc40003f6e000 */
[C---:B-1----:R-:W-:Y:S02]  /*02e0*/  FSETP.GT.AND P2, PT, R11.reuse, 8.50705917302346158658e+37, PT ;  /* 0x7e8000000b00780b */ /* 0x042fe40003f44000 */
[----:B------:R-:W-:-:S07]  /*02f0*/  FSETP.GEU.AND P4, PT, R11, 1.175494350822287508e-38, PT ;  /* 0x008000000b00780b */ /* 0x000fce0003f8e000 */
[----:B------:R-:W-:-:S04]  /*0300*/  @P1 FMUL R10, R10, 0.25 ;  /* 0x3e8000000a0a1820 */ /* 0x000fc80000400000 */
[----:B------:R-:W-:Y:S01]  /*0310*/  @!P3 FMUL R10, R10, 16777216 ;  /* 0x4b8000000a0ab820 */ /* 0x000fe20000400000 */
[----:B------:R-:W-:-:S04]  /*0320*/  @P2 FMUL R11, R11, 0.25 ;  /* 0x3e8000000b0b2820 */ /* 0x000fc80000400000 */
[----:B------:R-:W-:Y:S01]  /*0330*/  @!P4 FMUL R11, R11, 16777216 ;  /* 0x4b8000000b0bc820 */ /* 0x000fe20000400000 */
[----:B------:R-:W0:Y:S01]  /*0340*/  MUFU.RCP R10, R10 ;  /* 0x0000000a000a7308 */ /* 0x000e220000001000 */
[----:B------:R-:W-:-:S07]  /*0350*/  IMAD.MOV.U32 R2, RZ, RZ, 0x3e800000 ;  /* 0x3e800000ff027424 */ /* 0x000fce00078e00ff */
[----:B------:R-:W1:Y:S01]  /*0360*/  MUFU.RCP R11, R11 ;  /* 0x0000000b000b7308 */ /* 0x000e620000001000 */
[C---:B------:R-:W-:Y:S02]  /*0370*/  FSEL R3, R2.reuse, 1, P1 ;  /* 0x3f80000002037808 */ /* 0x040fe40000800000 */
[----:B------:R-:W-:-:S03]  /*0380*/  FSEL R2, R2, 1, P2 ;  /* 0x3f80000002027808 */ /* 0x000fc60001000000 */
[----:B------:R-:W-:Y:S01]  /*0390*/  @!P3 FMUL R3, R3, 16777216 ;  /* 0x4b8000000303b820 */ /* 0x000fe20000400000 */
[----:B--2---:R-:W-:Y:S01]  /*03a0*/  FADD R6, -R8, R6 ;  /* 0x0000000608067221 */ /* 0x004fe20000000100 */
[----:B------:R-:W-:Y:S02]  /*03b0*/  @!P4 FMUL R2, R2, 16777216 ;  /* 0x4b8000000202c820 */ /* 0x000fe40000400000 */
[----:B0-----:R-:W-:Y:S01]  /*03c0*/  FMUL R3, R10, R3 ;  /* 0x000000030a037220 */ /* 0x001fe20000400000 */
[----:B------:R-:W-:-:S03]  /*03d0*/  FADD R7, -R9, R7 ;  /* 0x0000000709077221 */ /* 0x000fc60000000100 */
[----:B------:R-:W-:Y:S01]  /*03e0*/  FMUL R3, R6, R3 ;  /* 0x0000000306037220 */ /* 0x000fe20000400000 */
[----:B-1----:R-:W-:-:S03]  /*03f0*/  FMUL R2, R11, R2 ;  /* 0x000000020b027220 */ /* 0x002fc60000400000 */
[----:B---3--:R-:W-:Y:S01]  /*0400*/  FFMA R3, R3, R24, R22 ;  /* 0x0000001803037223 */ /* 0x008fe20000000016 */
[----:B------:R-:W-:-:S04]  /*0410*/  FMUL R2, R7, R2 ;  /* 0x0000000207027220 */ /* 0x000fc80000400000 */
[----:B------:R-:W-:Y:S01]  /*0420*/  FFMA R2, R2, R25, R23 ;  /* 0x0000001902027223 */ /* 0x000fe20000000017 */
[C---:B----4-:R-:W-:Y:S01]  /*0430*/  FSETP.GEU.AND P1, PT, R3.reuse, -R4, PT ;  /* 0x800000040300720b */ /* 0x050fe20003f2e000 */
[----:B------:R-:W-:Y:S02]  /*0440*/  FADD R3, R3, R4 ;  /* 0x0000000403037221 */ /* 0x000fe40000000000 */
[C---:B------:R-:W-:Y:S01]  /*0450*/  FADD R4, R2.reuse, R5 ;  /* 0x0000000502047221 */ /* 0x040fe20000000000 */
[----:B------:R-:W-:Y:S02]  /*0460*/  FSETP.GEU.AND P2, PT, R2, -R5, PT ;  /* 0x800000050200720b */ /* 0x000fe40003f4e000 */
[----:B------:R-:W-:Y:S02]  /*0470*/  FSEL R8, R3, RZ, P1 ;  /* 0x000000ff03087208 */ /* 0x000fe40000800000 */
[----:B------:R-:W-:Y:S01]  /*0480*/  FSEL R9, R4, RZ, P2 ;  /* 0x000000ff04097208 */ /* 0x000fe20001000000 */
[----:B------:R-:W0:Y:S04]  /*0490*/  LDC.64 R2, c[0x0][0x240] ;  /* 0x00009000ff027b82 */ /* 0x000e280000000a00 */
[----:B------:R-:W-:Y:S01]  /*04a0*/  STS.64 [R19], R8 ;  /* 0x0000000813007388 */ /* 0x000fe20000000a00 */
[----:B------:R-:W-:-:S04]  /*04b0*/  LOP3.LUT R5, R0, 0x7f, RZ, 0xc0, !PT ;  /* 0x0000007f00057812 */ /* 0x000fc800078ec0ff */
[----:B------:R-:W-:Y:S01]  /*04c0*/  LEA R6, R5, UR4, 0x2 ;  /* 0x0000000405067c11 */ /* 0x000fe2000f8e10ff */
[----:B------:R-:W-:Y:S01]  /*04d0*/  BAR.SYNC.DEFER_BLOCKING 0x0 ;  /* 0x0000000000007b1d */ /* 0x000fe20000010000 */
[----:B------:R-:W-:-:S04]  /*04e0*/  SHF.R.S32.HI R7, RZ, 0x1f, R20 ;  /* 0x0000001fff077819 */ /* 0x000fc80000011414 */
[----:B------:R-:W-:-:S05]  /*04f0*/  LEA.HI R7, R7, R20, RZ, 0x4 ;  /* 0x0000001407077211 */ /* 0x000fca00078f20ff */
[C---:B------:R-:W-:Y:S01]  /*0500*/  IMAD.SHL.U32 R0, R7.reuse, 0x100, RZ ;  /* 0x0000010007007824 */ /* 0x040fe200078e00ff */
[----:B------:R-:W1:Y:S01]  /*0510*/  LDS R11, [R6] ;  /* 0x00000000060b7984 */ /* 0x000e620000000800 */
[----:B------:R-:W-:-:S03]  /*0520*/  LOP3.LUT R7, R7, 0xfffffff0, RZ, 0xc0, !PT ;  /* 0xfffffff007077812 */ /* 0x000fc600078ec0ff */
[----:B------:R-:W-:Y:S02]  /*0530*/  LOP3.LUT R0, R0, 0xfffff000, RZ, 0xc0, !PT ;  /* 0xfffff00000007812 */ /* 0x000fe400078ec0ff */
[----:B------:R-:W-:Y:S02]  /*0540*/  PRMT R5, R5, 0x6540, R18 ;  /* 0x0000654005057816 */ /* 0x000fe40000000012 */
[----:B------:R-:W-:Y:S02]  /*0550*/  IADD3 R7, R0, R20, -R7 ;  /* 0x0000001400077210 */ /* 0x000fe40007ffe807 */
[C---:B------:R-:W-:Y:S02]  /*0560*/  LOP3.LUT R0, R5.reuse, 0x80, RZ, 0xfc, !PT ;  /* 0x0000008005007812 */ /* 0x040fe400078efcff */
[C---:B------:R-:W-:Y:S02]  /*0570*/  ISETP.LT.AND P1, PT, R5.reuse, 0x100, !P0 ;  /* 0x000001000500780c */ /* 0x040fe40004721270 */
[----:B------:R-:W-:Y:S01]  /*0580*/  ISETP.LT.AND P0, PT, R0, 0x100, !P0 ;  /* 0x000001000000780c */ /* 0x000fe20004701270 */
[----:B------:R-:W-:-:S04]  /*0590*/  IMAD R5, R5, 0x10, R7 ;  /* 0x0000001005057824 */ /* 0x000fc800078e0207 */
[----:B0-----:R-:W-:-:S06]  /*05a0*/  IMAD.WIDE R4, R5, 0x4, R2 ;  /* 0x0000000405047825 */ /* 0x001fcc00078e0202 */
[----:B-1----:R0:W-:Y:S02]  /*05b0*/  @P1 STG.E desc[UR6][R4.64], R11 ;  /* 0x0000000b04001986 */ /* 0x0021e4000c101906 */
[----:B0-----:R-:W-:Y:S05]  /*05c0*/  @!P0 EXIT ;  /* 0x000000000000894d */ /* 0x001fea0003800000 */
[----:B0-----:R-:W0:Y:S01]  /*05d0*/  LDS R5, [R6+0x200] ;  /* 0x0002000006057984 */ /* 0x001e220000000800 */
[----:B------:R-:W-:-:S04]  /*05e0*/  IMAD R7, R0, 0x10, R7 ;  /* 0x0000001000077824 */ /* 0x000fc800078e0207 */
[----:B------:R-:W-:-:S05]  /*05f0*/  IMAD.WIDE R2, R7, 0x4, R2 ;  /* 0x0000000407027825 */ /* 0x000fca00078e0202 */
[----:B0-----:R-:W-:Y:S01]  /*0600*/  STG.E desc[UR6][R2.64], R5 ;  /* 0x0000000502007986 */ /* 0x001fe2000c101906 */
[----:B------:R-:W-:Y:S05]  /*0610*/  EXIT ;  /* 0x000000000000794d */ /* 0x000fea0003800000 */
.L_x_0:
[----:B------:R-:W-:-:S00]  /*0620*/  BRA `(.L_x_0) ;  /* 0xfffffffc00fc7947 */ /* 0x000fc0000383ffff */
[----:B------:R-:W-:-:S00]  /*0630*/  NOP ;  /* 0x0000000000007918 */ /* 0x000fc00000000000 */
        /* <DEDUP_REMOVED lines=12> */
.L_x_1:


//--------------------- .nv.global.init           --------------------------
	.section	.nv.global.init,"aw",@progbits
.nv.global.init:
	.type		_$_str,@object
	.size		_$_str,(_$_str_$_2 - _$_str)
_$_str:
        /*0000*/ 	.byte	0x5f, 0x5f, 0x43, 0x55, 0x44, 0x41, 0x5f, 0x46, 0x54, 0x5a, 0x00
	.type		_$_str_$_2,@object
	.size		_$_str_$_2,(.L_1 - _$_str_$_2)
_$_str_$_2:
        /*000b*/ 	.byte	0x5f, 0x5f, 0x43, 0x55, 0x44, 0x41, 0x5f, 0x50, 0x52, 0x45, 0x43, 0x5f, 0x53, 0x51, 0x52, 0x54
        /*001b*/ 	.byte	0x00
.L_1:


//--------------------- .nv.shared.triton_poi_fused__native_batch_norm_legit_no_training_add_relu_19 --------------------------
	.section	.nv.shared.triton_poi_fused__native_batch_norm_legit_no_training_add_relu_19,"aw",@nobits
	.sectionflags	@""
	.align	16
	.zero		1024


//--------------------- .nv.constant0.triton_poi_fused__native_batch_norm_legit_no_training_add_relu_19 --------------------------
	.section	.nv.constant0.triton_poi_fused__native_batch_norm_legit_no_training_add_relu_19,"a",@progbits
	.sectionflags	@""
	.align	4
.nv.constant0.triton_poi_fused__native_batch_norm_legit_no_training_add_relu_19:
	.zero		592
